//
// Generated by NVIDIA NVVM Compiler
//
// Compiler Build ID: CL-36424714
// Cuda compilation tools, release 13.0, V13.0.88
// Based on NVVM 20.0.0
//

.version 9.0
.target sm_100
.address_size 64

	// .globl	_ZN8solution13convolution2DEPKfPfS1_ii

.visible .entry _ZN8solution13convolution2DEPKfPfS1_ii(
	.param .u64 .ptr .align 1 _ZN8solution13convolution2DEPKfPfS1_ii_param_0,
	.param .u64 .ptr .align 1 _ZN8solution13convolution2DEPKfPfS1_ii_param_1,
	.param .u64 .ptr .align 1 _ZN8solution13convolution2DEPKfPfS1_ii_param_2,
	.param .u32 _ZN8solution13convolution2DEPKfPfS1_ii_param_3,
	.param .u32 _ZN8solution13convolution2DEPKfPfS1_ii_param_4
)
{
	.reg .pred 	%p<39>;
	.reg .b32 	%r<26>;
	.reg .b32 	%f<47>;
	.reg .b64 	%rd<28>;

	ld.param.u64 	%rd8, [_ZN8solution13convolution2DEPKfPfS1_ii_param_0];
	ld.param.u64 	%rd7, [_ZN8solution13convolution2DEPKfPfS1_ii_param_1];
	ld.param.u64 	%rd9, [_ZN8solution13convolution2DEPKfPfS1_ii_param_2];
	ld.param.u32 	%r7, [_ZN8solution13convolution2DEPKfPfS1_ii_param_3];
	ld.param.u32 	%r8, [_ZN8solution13convolution2DEPKfPfS1_ii_param_4];
	cvta.to.global.u64 	%rd1, %rd8;
	cvta.to.global.u64 	%rd2, %rd9;
	mov.u32 	%r9, %ctaid.x;
	mov.u32 	%r10, %tid.x;
	mov.u32 	%r11, %ntid.x;
	mad.lo.s32 	%r1, %r9, %r11, %r10;
	mul.lo.s32 	%r12, %r8, %r7;
	setp.ge.s32 	%p6, %r1, %r12;
	@%p6 bra 	$L__BB0_20;
	div.s32 	%r2, %r1, %r8;
	mul.lo.s32 	%r13, %r2, %r8;
	sub.s32 	%r14, %r1, %r13;
	add.s32 	%r15, %r2, -1;
	setp.gt.s32 	%p7, %r2, 0;
	setp.le.s32 	%p8, %r2, %r7;
	and.pred  	%p1, %p7, %p8;
	mul.lo.s32 	%r3, %r15, %r8;
	setp.gt.s32 	%p9, %r14, 0;
	setp.gt.s32 	%p10, %r8, -1;
	and.pred  	%p2, %p9, %p10;
	and.pred  	%p11, %p1, %p2;
	cvt.s64.s32 	%rd10, %r3;
	cvt.s64.s32 	%rd3, %r14;
	add.s64 	%rd11, %rd3, %rd10;
	shl.b64 	%rd12, %rd11, 2;
	add.s64 	%rd4, %rd1, %rd12;
	mov.f32 	%f39, 0f00000000;
	not.pred 	%p12, %p11;
	@%p12 bra 	$L__BB0_3;
	ld.global.f32 	%f20, [%rd2];
	ld.global.f32 	%f21, [%rd4+-4];
	fma.rn.f32 	%f39, %f20, %f21, 0f00000000;
$L__BB0_3:
	cvt.u32.u64 	%r16, %rd3;
	or.b32  	%r4, %r16, %r8;
	setp.lt.s32 	%p13, %r4, 0;
	not.pred 	%p14, %p1;
	or.pred  	%p15, %p14, %p13;
	@%p15 bra 	$L__BB0_5;
	ld.global.f32 	%f22, [%rd2+4];
	add.s32 	%r18, %r16, %r3;
	mul.wide.s32 	%rd13, %r18, 4;
	add.s64 	%rd14, %rd1, %rd13;
	ld.global.f32 	%f23, [%rd14];
	fma.rn.f32 	%f39, %f22, %f23, %f39;
$L__BB0_5:
	add.s32 	%r20, %r16, 1;
	setp.gt.s32 	%p16, %r16, -2;
	setp.lt.s32 	%p17, %r20, %r8;
	and.pred  	%p3, %p16, %p17;
	and.pred  	%p19, %p1, %p3;
	not.pred 	%p20, %p19;
	@%p20 bra 	$L__BB0_7;
	ld.global.f32 	%f24, [%rd2+8];
	ld.global.f32 	%f25, [%rd4+4];
	fma.rn.f32 	%f39, %f24, %f25, %f39;
$L__BB0_7:
	setp.gt.s32 	%p21, %r2, -1;
	setp.lt.s32 	%p22, %r2, %r7;
	and.pred  	%p4, %p21, %p22;
	and.pred  	%p23, %p4, %p2;
	cvt.s64.s32 	%rd15, %r13;
	add.s64 	%rd16, %rd3, %rd15;
	shl.b64 	%rd17, %rd16, 2;
	add.s64 	%rd5, %rd1, %rd17;
	not.pred 	%p24, %p23;
	@%p24 bra 	$L__BB0_9;
	ld.global.f32 	%f26, [%rd2+12];
	ld.global.f32 	%f27, [%rd5+-4];
	fma.rn.f32 	%f39, %f26, %f27, %f39;
$L__BB0_9:
	setp.lt.s32 	%p25, %r4, 0;
	not.pred 	%p26, %p4;
	or.pred  	%p27, %p26, %p25;
	@%p27 bra 	$L__BB0_11;
	ld.global.f32 	%f28, [%rd2+16];
	add.s32 	%r22, %r16, %r13;
	mul.wide.s32 	%rd18, %r22, 4;
	add.s64 	%rd19, %rd1, %rd18;
	ld.global.f32 	%f29, [%rd19];
	fma.rn.f32 	%f39, %f28, %f29, %f39;
$L__BB0_11:
	and.pred  	%p28, %p4, %p3;
	not.pred 	%p29, %p28;
	@%p29 bra 	$L__BB0_13;
	ld.global.f32 	%f30, [%rd2+20];
	ld.global.f32 	%f31, [%rd5+4];
	fma.rn.f32 	%f39, %f30, %f31, %f39;
$L__BB0_13:
	add.s32 	%r23, %r2, 1;
	setp.gt.s32 	%p30, %r2, -2;
	setp.lt.s32 	%p31, %r23, %r7;
	and.pred  	%p5, %p30, %p31;
	add.s32 	%r6, %r13, %r8;
	and.pred  	%p32, %p5, %p2;
	cvt.s64.s32 	%rd20, %r6;
	add.s64 	%rd21, %rd3, %rd20;
	shl.b64 	%rd22, %rd21, 2;
	add.s64 	%rd6, %rd1, %rd22;
	not.pred 	%p33, %p32;
	@%p33 bra 	$L__BB0_15;
	ld.global.f32 	%f32, [%rd2+24];
	ld.global.f32 	%f33, [%rd6+-4];
	fma.rn.f32 	%f39, %f32, %f33, %f39;
$L__BB0_15:
	setp.lt.s32 	%p34, %r4, 0;
	not.pred 	%p35, %p5;
	or.pred  	%p36, %p35, %p34;
	@%p36 bra 	$L__BB0_17;
	ld.global.f32 	%f34, [%rd2+28];
	add.s32 	%r25, %r16, %r6;
	mul.wide.s32 	%rd23, %r25, 4;
	add.s64 	%rd24, %rd1, %rd23;
	ld.global.f32 	%f35, [%rd24];
	fma.rn.f32 	%f39, %f34, %f35, %f39;
$L__BB0_17:
	and.pred  	%p37, %p5, %p3;
	not.pred 	%p38, %p37;
	@%p38 bra 	$L__BB0_19;
	ld.global.f32 	%f36, [%rd2+32];
	ld.global.f32 	%f37, [%rd6+4];
	fma.rn.f32 	%f39, %f36, %f37, %f39;
$L__BB0_19:
	cvta.to.global.u64 	%rd25, %rd7;
	mul.wide.s32 	%rd26, %r1, 4;
	add.s64 	%rd27, %rd25, %rd26;
	st.global.f32 	[%rd27], %f39;
$L__BB0_20:
	ret;

}


// ===== COMPILED SASS (sm_100) =====

	.target	sm_100

	.elftype	@"ET_EXEC"


//--------------------- .note.nv.tkinfo           --------------------------
	.section	.note.nv.tkinfo,"",@"SHT_NOTE"
	.sectionflags	@"SHF_NOTE_NV_TKINFO"
	.tkinfo
        /*0018*/ 	.word	0x00000002
        /*0030*/ 	.string	""
        /*0030*/ 	.string	"ptxas"
        /*0030*/ 	.string	"Cuda compilation tools, release 13.0, V13.0.88"
        /*0030*/ 	.string	"Build cuda_13.0.r13.0/compiler.36424714_0"
        /*0030*/ 	.string	"-arch sm_100 -m 64 "



//--------------------- .note.nv.cuinfo           --------------------------
	.section	.note.nv.cuinfo,"",@"SHT_NOTE"
	.sectionflags	@"SHF_NOTE_NV_CUINFO"
        /*0018*/ 	.short	0x0002
        /*001a*/ 	.short	0x0064
        /*001c*/ 	.short	0x0082
	.zero		2


//--------------------- .nv.info                  --------------------------
	.section	.nv.info,"",@"SHT_CUDA_INFO"
	.align	4


	//----- nvinfo : EIATTR_REGCOUNT
	.align		4
        /*0000*/ 	.byte	0x04, 0x2f
        /*0002*/ 	.short	(.L_1 - .L_0)
	.align		4
.L_0:
        /*0004*/ 	.word	index@(_ZN8solution13convolution2DEPKfPfS1_ii)
        /*0008*/ 	.word	0x00000020


	//----- nvinfo : EIATTR_FRAME_SIZE
	.align		4
.L_1:
        /*000c*/ 	.byte	0x04, 0x11
        /*000e*/ 	.short	(.L_3 - .L_2)
	.align		4
.L_2:
        /*0010*/ 	.word	index@(_ZN8solution13convolution2DEPKfPfS1_ii)
        /*0014*/ 	.word	0x00000000


	//----- nvinfo : EIATTR_MIN_STACK_SIZE
	.align		4
.L_3:
        /*0018*/ 	.byte	0x04, 0x12
        /*001a*/ 	.short	(.L_5 - .L_4)
	.align		4
.L_4:
        /*001c*/ 	.word	index@(_ZN8solution13convolution2DEPKfPfS1_ii)
        /*0020*/ 	.word	0x00000000
.L_5:


//--------------------- .nv.compat                --------------------------
	.section	.nv.compat,"",@"SHT_CUDA_COMPAT_INFO"
	.align	4
        /*0000*/ 	.byte	0x02, 0x09, 0x00, 0x00, 0x02, 0x02, 0x01, 0x00, 0x02, 0x05, 0x05, 0x00, 0x03, 0x07, 0x01, 0x01
        /*0010*/ 	.byte	0x02, 0x03, 0x00, 0x00, 0x02, 0x06, 0x01, 0x00, 0x04, 0x0b, 0x08, 0x00, 0x09, 0x00, 0x00, 0x00
        /*0020*/ 	.byte	0x00, 0x00, 0x00, 0x00


//--------------------- .nv.info._ZN8solution13convolution2DEPKfPfS1_ii --------------------------
	.section	.nv.info._ZN8solution13convolution2DEPKfPfS1_ii,"",@"SHT_CUDA_INFO"
	.sectionflags	@""
	.align	4


	//----- nvinfo : EIATTR_CUDA_API_VERSION
	.align		4
        /*0000*/ 	.byte	0x04, 0x37
        /*0002*/ 	.short	(.L_7 - .L_6)
.L_6:
        /*0004*/ 	.word	0x00000082


	//----- nvinfo : EIATTR_KPARAM_INFO
	.align		4
.L_7:
        /*0008*/ 	.byte	0x04, 0x17
        /*000a*/ 	.short	(.L_9 - .L_8)
.L_8:
        /*000c*/ 	.word	0x00000000
        /*0010*/ 	.short	0x0004
        /*0012*/ 	.short	0x001c
        /*0014*/ 	.byte	0x00, 0xf0, 0x11, 0x00


	//----- nvinfo : EIATTR_KPARAM_INFO
	.align		4
.L_9:
        /*0018*/ 	.byte	0x04, 0x17
        /*001a*/ 	.short	(.L_11 - .L_10)
.L_10:
        /*001c*/ 	.word	0x00000000
        /*0020*/ 	.short	0x0003
        /*0022*/ 	.short	0x0018
        /*0024*/ 	.byte	0x00, 0xf0, 0x11, 0x00


	//----- nvinfo : EIATTR_KPARAM_INFO
	.align		4
.L_11:
        /*0028*/ 	.byte	0x04, 0x17
        /*002a*/ 	.short	(.L_13 - .L_12)
.L_12:
        /*002c*/ 	.word	0x00000000
        /*0030*/ 	.short	0x0002
        /*0032*/ 	.short	0x0010
        /*0034*/ 	.byte	0x00, 0xf5, 0x21, 0x00


	//----- nvinfo : EIATTR_KPARAM_INFO
	.align		4
.L_13:
        /*0038*/ 	.byte	0x04, 0x17
        /*003a*/ 	.short	(.L_15 - .L_14)
.L_14:
        /*003c*/ 	.word	0x00000000
        /*0040*/ 	.short	0x0001
        /*0042*/ 	.short	0x0008
        /*0044*/ 	.byte	0x00, 0xf5, 0x21, 0x00


	//----- nvinfo : EIATTR_KPARAM_INFO
	.align		4
.L_15:
        /*0048*/ 	.byte	0x04, 0x17
        /*004a*/ 	.short	(.L_17 - .L_16)
.L_16:
        /*004c*/ 	.word	0x00000000
        /*0050*/ 	.short	0x0000
        /*0052*/ 	.short	0x0000
        /*0054*/ 	.byte	0x00, 0xf5, 0x21, 0x00


	//----- nvinfo : EIATTR_SPARSE_MMA_MASK
	.align		4
.L_17:
        /*0058*/ 	.byte	0x03, 0x50
        /*005a*/ 	.short	0x0000


	//----- nvinfo : EIATTR_MAXREG_COUNT
	.align		4
        /*005c*/ 	.byte	0x03, 0x1b
        /*005e*/ 	.short	0x00ff


	//----- nvinfo : EIATTR_MERCURY_ISA_VERSION
	.align		4
        /*0060*/ 	.byte	0x03, 0x5f
        /*0062*/ 	.short	0x0101


	//----- nvinfo : EIATTR_VRC_CTA_INIT_COUNT
	.align		4
        /*0064*/ 	.byte	0x02, 0x4a
	.zero		1
	.zero		1


	//----- nvinfo : EIATTR_EXIT_INSTR_OFFSETS
	.align		4
        /*0068*/ 	.byte	0x04, 0x1c
        /*006a*/ 	.short	(.L_19 - .L_18)


	//   ....[0]....
.L_18:
        /*006c*/ 	.word	0x00000080


	//   ....[1]....
        /*0070*/ 	.word	0x000007b0


	//----- nvinfo : EIATTR_CBANK_PARAM_SIZE
	.align		4
.L_19:
        /*0074*/ 	.byte	0x03, 0x19
        /*0076*/ 	.short	0x0020


	//----- nvinfo : EIATTR_PARAM_CBANK
	.align		4
        /*0078*/ 	.byte	0x04, 0x0a
        /*007a*/ 	.short	(.L_21 - .L_20)
	.align		4
.L_20:
        /*007c*/ 	.word	index@(.nv.constant0._ZN8solution13convolution2DEPKfPfS1_ii)
        /*0080*/ 	.short	0x0380
        /*0082*/ 	.short	0x0020


	//----- nvinfo : EIATTR_SW_WAR
	.align		4
.L_21:
        /*0084*/ 	.byte	0x04, 0x36
        /*0086*/ 	.short	(.L_23 - .L_22)
.L_22:
        /*0088*/ 	.word	0x00000008
.L_23:


//--------------------- .nv.callgraph             --------------------------
	.section	.nv.callgraph,"",@"SHT_CUDA_CALLGRAPH"
	.align	4
	.sectionentsize	8
	.align		4
        /*0000*/ 	.word	0x00000000
	.align		4
        /*0004*/ 	.word	0xffffffff
	.align		4
        /*0008*/ 	.word	0x00000000
	.align		4
        /*000c*/ 	.word	0xfffffffe
	.align		4
        /*0010*/ 	.word	0x00000000
	.align		4
        /*0014*/ 	.word	0xfffffffd
	.align		4
        /*0018*/ 	.word	0x00000000
	.align		4
        /*001c*/ 	.word	0xfffffffc


//--------------------- .text._ZN8solution13convolution2DEPKfPfS1_ii --------------------------
	.section	.text._ZN8solution13convolution2DEPKfPfS1_ii,"ax",@progbits
	.align	128
        .global         _ZN8solution13convolution2DEPKfPfS1_ii
        .type           _ZN8solution13convolution2DEPKfPfS1_ii,@function
        .size           _ZN8solution13convolution2DEPKfPfS1_ii,(.L_x_1 - _ZN8solution13convolution2DEPKfPfS1_ii)
        .other          _ZN8solution13convolution2DEPKfPfS1_ii,@"STO_CUDA_ENTRY STV_DEFAULT"
_ZN8solution13convolution2DEPKfPfS1_ii:
.text._ZN8solution13convolution2DEPKfPfS1_ii:
[----:B------:R-:W-:Y:S01]  /*0000*/  LDC R1, c[0x0][0x37c] ;  /* 0x0000df00ff017b82 */ /* 0x000fe20000000800 */
[----:B------:R-:W0:Y:S07]  /*0010*/  S2R R26, SR_TID.X ;  /* 0x00000000001a7919 */ /* 0x000e2e0000002100 */
[----:B------:R-:W0:Y:S08]  /*0020*/  S2UR UR4, SR_CTAID.X ;  /* 0x00000000000479c3 */ /* 0x000e300000002500 */
[----:B------:R-:W0:Y:S08]  /*0030*/  LDC R3, c[0x0][0x360] ;  /* 0x0000d800ff037b82 */ /* 0x000e300000000800 */
[----:B------:R-:W1:Y:S01]  /*0040*/  LDC.64 R8, c[0x0][0x398] ;  /* 0x0000e600ff087b82 */ /* 0x000e620000000a00 */
[----:B0-----:R-:W-:-:S02]  /*0050*/  IMAD R26, R3, UR4, R26 ;  /* 0x00000004031a7c24 */ /* 0x001fc4000f8e021a */
[----:B-1----:R-:W-:-:S05]  /*0060*/  IMAD R3, R9, R8, RZ ;  /* 0x0000000809037224 */ /* 0x002fca00078e02ff */
[----:B------:R-:W-:-:S13]  /*0070*/  ISETP.GE.AND P0, PT, R26, R3, PT ;  /* 0x000000031a00720c */ /* 0x000fda0003f06270 */
[----:B------:R-:W-:Y:S05]  /*0080*/  @P0 EXIT ;  /* 0x000000000000094d */ /* 0x000fea0003800000 */
[----:B------:R-:W-:Y:S01]  /*0090*/  IABS R5, R9 ;  /* 0x0000000900057213 */ /* 0x000fe20000000000 */
[----:B------:R-:W0:Y:S01]  /*00a0*/  LDCU.64 UR6, c[0x0][0x380] ;  /* 0x00007000ff0677ac */ /* 0x000e220008000a00 */
[----:B------:R-:W-:Y:S02]  /*00b0*/  ISETP.GT.AND P4, PT, R9, -0x1, PT ;  /* 0xffffffff0900780c */ /* 0x000fe40003f84270 */
[----:B------:R-:W1:Y:S01]  /*00c0*/  I2F.RP R0, R5 ;  /* 0x0000000500007306 */ /* 0x000e620000209400 */
[----:B------:R-:W2:Y:S07]  /*00d0*/  LDCU.64 UR4, c[0x0][0x358] ;  /* 0x00006b00ff0477ac */ /* 0x000eae0008000a00 */
[----:B-1----:R-:W1:Y:S02]  /*00e0*/  MUFU.RCP R0, R0 ;  /* 0x0000000000007308 */ /* 0x002e640000001000 */
[----:B-1----:R-:W-:-:S06]  /*00f0*/  VIADD R2, R0, 0xffffffe ;  /* 0x0ffffffe00027836 */ /* 0x002fcc0000000000 */
[----:B------:R1:W3:Y:S02]  /*0100*/  F2I.FTZ.U32.TRUNC.NTZ R3, R2 ;  /* 0x0000000200037305 */ /* 0x0002e4000021f000 */
[----:B-1----:R-:W-:Y:S02]  /*0110*/  IMAD.MOV.U32 R2, RZ, RZ, RZ ;  /* 0x000000ffff027224 */ /* 0x002fe400078e00ff */
[----:B---3--:R-:W-:-:S04]  /*0120*/  IMAD.MOV R4, RZ, RZ, -R3 ;  /* 0x000000ffff047224 */ /* 0x008fc800078e0a03 */
[----:B------:R-:W-:Y:S01]  /*0130*/  IMAD R7, R4, R5, RZ ;  /* 0x0000000504077224 */ /* 0x000fe200078e02ff */
[----:B------:R-:W-:-:S03]  /*0140*/  IABS R4, R26 ;  /* 0x0000001a00047213 */ /* 0x000fc60000000000 */
[----:B------:R-:W-:-:S06]  /*0150*/  IMAD.HI.U32 R3, R3, R7, R2 ;  /* 0x0000000703037227 */ /* 0x000fcc00078e0002 */
[----:B------:R-:W-:-:S04]  /*0160*/  IMAD.HI.U32 R11, R3, R4, RZ ;  /* 0x00000004030b7227 */ /* 0x000fc800078e00ff */
[----:B------:R-:W-:-:S04]  /*0170*/  IMAD.MOV R0, RZ, RZ, -R11 ;  /* 0x000000ffff007224 */ /* 0x000fc800078e0a0b */
[----:B------:R-:W-:-:S05]  /*0180*/  IMAD R0, R5, R0, R4 ;  /* 0x0000000005007224 */ /* 0x000fca00078e0204 */
[----:B------:R-:W-:-:S13]  /*0190*/  ISETP.GT.U32.AND P1, PT, R5, R0, PT ;  /* 0x000000000500720c */ /* 0x000fda0003f24070 */
[----:B------:R-:W-:Y:S02]  /*01a0*/  @!P1 IMAD.IADD R0, R0, 0x1, -R5 ;  /* 0x0000000100009824 */ /* 0x000fe400078e0a05 */
[----:B------:R-:W-:Y:S01]  /*01b0*/  @!P1 VIADD R11, R11, 0x1 ;  /* 0x000000010b0b9836 */ /* 0x000fe20000000000 */
[----:B------:R-:W-:Y:S02]  /*01c0*/  ISETP.NE.AND P1, PT, R9, RZ, PT ;  /* 0x000000ff0900720c */ /* 0x000fe40003f25270 */
[----:B------:R-:W-:Y:S02]  /*01d0*/  ISETP.GE.U32.AND P0, PT, R0, R5, PT ;  /* 0x000000050000720c */ /* 0x000fe40003f06070 */
[----:B------:R-:W-:-:S04]  /*01e0*/  LOP3.LUT R0, R26, R9, RZ, 0x3c, !PT ;  /* 0x000000091a007212 */ /* 0x000fc800078e3cff */
[----:B------:R-:W-:-:S07]  /*01f0*/  ISETP.GE.AND P2, PT, R0, RZ, PT ;  /* 0x000000ff0000720c */ /* 0x000fce0003f46270 */
[----:B------:R-:W-:-:S06]  /*0200*/  @P0 VIADD R11, R11, 0x1 ;  /* 0x000000010b0b0836 */ /* 0x000fcc0000000000 */
[----:B------:R-:W-:Y:S01]  /*0210*/  @!P2 IMAD.MOV R11, RZ, RZ, -R11 ;  /* 0x000000ffff0ba224 */ /* 0x000fe200078e0a0b */
[----:B------:R-:W-:-:S04]  /*0220*/  @!P1 LOP3.LUT R11, RZ, R9, RZ, 0x33, !PT ;  /* 0x00000009ff0b9212 */ /* 0x000fc800078e33ff */
[C---:B------:R-:W-:Y:S01]  /*0230*/  ISETP.GT.AND P1, PT, R11.reuse, R8, PT ;  /* 0x000000080b00720c */ /* 0x040fe20003f24270 */
[CC--:B------:R-:W-:Y:S02]  /*0240*/  IMAD R15, R11.reuse, R9.reuse, RZ ;  /* 0x000000090b0f7224 */ /* 0x0c0fe400078e02ff */
[C---:B------:R-:W-:Y:S01]  /*0250*/  VIADD R0, R11.reuse, 0xffffffff ;  /* 0xffffffff0b007836 */ /* 0x040fe20000000000 */
[----:B------:R-:W-:Y:S01]  /*0260*/  ISETP.GT.AND P1, PT, R11, RZ, !P1 ;  /* 0x000000ff0b00720c */ /* 0x000fe20004f24270 */
[----:B------:R-:W-:Y:S02]  /*0270*/  IMAD.IADD R28, R26, 0x1, -R15 ;  /* 0x000000011a1c7824 */ /* 0x000fe400078e0a0f */
[----:B------:R-:W-:-:S03]  /*0280*/  IMAD R17, R0, R9, RZ ;  /* 0x0000000900117224 */ /* 0x000fc600078e02ff */
[C---:B------:R-:W-:Y:S02]  /*0290*/  ISETP.GT.AND P4, PT, R28.reuse, RZ, P4 ;  /* 0x000000ff1c00720c */ /* 0x040fe40002784270 */
[----:B------:R-:W-:Y:S02]  /*02a0*/  LOP3.LUT R14, R28, R9, RZ, 0xfc, !PT ;  /* 0x000000091c0e7212 */ /* 0x000fe400078efcff */
[----:B------:R-:W-:Y:S02]  /*02b0*/  PLOP3.LUT P2, PT, P1, P4, PT, 0x80, 0x8 ;  /* 0x000000000008781c */ /* 0x000fe40000f49070 */
[----:B------:R-:W-:Y:S02]  /*02c0*/  ISETP.LT.OR P0, PT, R14, RZ, !P1 ;  /* 0x000000ff0e00720c */ /* 0x000fe40004f01670 */
[----:B------:R-:W-:Y:S02]  /*02d0*/  SHF.R.S32.HI R10, RZ, 0x1f, R28 ;  /* 0x0000001fff0a7819 */ /* 0x000fe4000001141c */
[----:B------:R-:W-:-:S04]  /*02e0*/  IADD3 R0, P3, PT, R28, R17, RZ ;  /* 0x000000111c007210 */ /* 0x000fc80007f7e0ff */
[----:B------:R-:W-:Y:S02]  /*02f0*/  LEA.HI.X.SX32 R5, R17, R10, 0x1, P3 ;  /* 0x0000000a11057211 */ /* 0x000fe400018f0eff */
[C---:B0-----:R-:W-:Y:S01]  /*0300*/  LEA R4, P3, R0.reuse, UR6, 0x2 ;  /* 0x0000000600047c11 */ /* 0x041fe2000f8610ff */
[----:B------:R-:W0:Y:S03]  /*0310*/  @P2 LDC.64 R12, c[0x0][0x390] ;  /* 0x0000e400ff0c2b82 */ /* 0x000e260000000a00 */
[----:B------:R-:W-:-:S05]  /*0320*/  LEA.HI.X R5, R0, UR7, R5, 0x2, P3 ;  /* 0x0000000700057c11 */ /* 0x000fca00098f1405 */
[----:B------:R-:W1:Y:S08]  /*0330*/  @!P0 LDC.64 R2, c[0x0][0x380] ;  /* 0x0000e000ff028b82 */ /* 0x000e700000000a00 */
[----:B------:R-:W3:Y:S01]  /*0340*/  @!P0 LDC.64 R6, c[0x0][0x390] ;  /* 0x0000e400ff068b82 */ /* 0x000ee20000000a00 */
[----:B------:R-:W-:Y:S01]  /*0350*/  @!P0 IMAD.IADD R17, R28, 0x1, R17 ;  /* 0x000000011c118824 */ /* 0x000fe200078e0211 */
[----:B--2---:R-:W2:Y:S04]  /*0360*/  @P2 LDG.E R19, desc[UR4][R4.64+-0x4] ;  /* 0xfffffc0404132981 */ /* 0x004ea8000c1e1900 */
[----:B0-----:R0:W2:Y:S01]  /*0370*/  @P2 LDG.E R0, desc[UR4][R12.64] ;  /* 0x000000040c002981 */ /* 0x0010a2000c1e1900 */
[----:B-1----:R-:W-:-:S06]  /*0380*/  @!P0 IMAD.WIDE R16, R17, 0x4, R2 ;  /* 0x0000000411108825 */ /* 0x002fcc00078e0202 */
[----:B------:R-:W4:Y:S04]  /*0390*/  @!P0 LDG.E R16, desc[UR4][R16.64] ;  /* 0x0000000410108981 */ /* 0x000f28000c1e1900 */
[----:B---3--:R-:W4:Y:S01]  /*03a0*/  @!P0 LDG.E R7, desc[UR4][R6.64+0x4] ;  /* 0x0000040406078981 */ /* 0x008f22000c1e1900 */
[----:B------:R-:W-:Y:S01]  /*03b0*/  IMAD.MOV.U32 R24, RZ, RZ, RZ ;  /* 0x000000ffff187224 */ /* 0x000fe200078e00ff */
[----:B------:R-:W-:Y:S02]  /*03c0*/  IADD3 R3, P5, PT, R15, R28, RZ ;  /* 0x0000001c0f037210 */ /* 0x000fe40007fbe0ff */
[----:B------:R-:W-:Y:S01]  /*03d0*/  ISETP.GE.AND P3, PT, R11, R8, PT ;  /* 0x000000080b00720c */ /* 0x000fe20003f66270 */
[C---:B------:R-:W-:Y:S01]  /*03e0*/  IMAD.IADD R25, R15.reuse, 0x1, R9 ;  /* 0x000000010f197824 */ /* 0x040fe200078e0209 */
[----:B0-----:R-:W-:-:S02]  /*03f0*/  LEA.HI.X.SX32 R12, R15, R10, 0x1, P5 ;  /* 0x0000000a0f0c7211 */ /* 0x001fc400028f0eff */
[----:B------:R-:W-:Y:S02]  /*0400*/  LEA R2, P5, R3, UR6, 0x2 ;  /* 0x0000000603027c11 */ /* 0x000fe4000f8a10ff */
[----:B------:R-:W-:Y:S02]  /*0410*/  ISETP.GT.AND P3, PT, R11, -0x1, !P3 ;  /* 0xffffffff0b00780c */ /* 0x000fe40005f64270 */
[----:B------:R-:W-:Y:S02]  /*0420*/  LEA.HI.X R3, R3, UR7, R12, 0x2, P5 ;  /* 0x0000000703037c11 */ /* 0x000fe4000a8f140c */
[----:B------:R-:W-:-:S13]  /*0430*/  ISETP.LT.OR P5, PT, R14, RZ, !P3 ;  /* 0x000000ff0e00720c */ /* 0x000fda0005fa1670 */
[----:B------:R-:W0:Y:S01]  /*0440*/  @!P5 LDC.64 R20, c[0x0][0x380] ;  /* 0x0000e000ff14db82 */ /* 0x000e220000000a00 */
[----:B------:R-:W-:-:S07]  /*0450*/  @!P5 IMAD.IADD R23, R15, 0x1, R28 ;  /* 0x000000010f17d824 */ /* 0x000fce00078e021c */
[----:B------:R-:W1:Y:S01]  /*0460*/  @!P5 LDC.64 R12, c[0x0][0x390] ;  /* 0x0000e400ff0cdb82 */ /* 0x000e620000000a00 */
[----:B0-----:R-:W-:-:S06]  /*0470*/  @!P5 IMAD.WIDE R20, R23, 0x4, R20 ;  /* 0x000000041714d825 */ /* 0x001fcc00078e0214 */
[----:B------:R-:W3:Y:S04]  /*0480*/  @!P5 LDG.E R21, desc[UR4][R20.64] ;  /* 0x000000041415d981 */ /* 0x000ee8000c1e1900 */
[----:B-1----:R-:W3:Y:S01]  /*0490*/  @!P5 LDG.E R13, desc[UR4][R12.64+0x10] ;  /* 0x000010040c0dd981 */ /* 0x002ee2000c1e1900 */
[----:B--2---:R-:W-:Y:S01]  /*04a0*/  @P2 FFMA R24, R0, R19, RZ ;  /* 0x0000001300182223 */ /* 0x004fe200000000ff */
[----:B------:R-:W-:-:S05]  /*04b0*/  VIADD R0, R28, 0x1 ;  /* 0x000000011c007836 */ /* 0x000fca0000000000 */
[----:B------:R-:W-:-:S04]  /*04c0*/  ISETP.GE.AND P2, PT, R0, R9, PT ;  /* 0x000000090000720c */ /* 0x000fc80003f46270 */
[C---:B------:R-:W-:Y:S01]  /*04d0*/  ISETP.GT.AND P2, PT, R28.reuse, -0x2, !P2 ;  /* 0xfffffffe1c00780c */ /* 0x040fe20005744270 */
[----:B----4-:R-:W-:Y:S01]  /*04e0*/  @!P0 FFMA R24, R7, R16, R24 ;  /* 0x0000001007188223 */ /* 0x010fe20000000018 */
[----:B------:R-:W-:Y:S01]  /*04f0*/  IADD3 R0, P0, PT, R28, R25, RZ ;  /* 0x000000191c007210 */ /* 0x000fe20007f1e0ff */
[----:B------:R-:W-:Y:S01]  /*0500*/  VIADD R7, R11, 0x1 ;  /* 0x000000010b077836 */ /* 0x000fe20000000000 */
[----:B------:R-:W-:Y:S02]  /*0510*/  PLOP3.LUT P1, PT, P1, P2, PT, 0x80, 0x8 ;  /* 0x000000000008781c */ /* 0x000fe40000f25070 */
[----:B------:R-:W-:Y:S02]  /*0520*/  LEA.HI.X.SX32 R9, R25, R10, 0x1, P0 ;  /* 0x0000000a19097211 */ /* 0x000fe400000f0eff */
[----:B------:R-:W-:Y:S02]  /*0530*/  LEA R6, P6, R0, UR6, 0x2 ;  /* 0x0000000600067c11 */ /* 0x000fe4000f8c10ff */
[----:B------:R-:W-:-:S02]  /*0540*/  ISETP.GE.AND P0, PT, R7, R8, PT ;  /* 0x000000080700720c */ /* 0x000fc40003f06270 */
[----:B------:R-:W-:Y:S02]  /*0550*/  LEA.HI.X R7, R0, UR7, R9, 0x2, P6 ;  /* 0x0000000700077c11 */ /* 0x000fe4000b0f1409 */
[----:B------:R-:W-:Y:S02]  /*0560*/  PLOP3.LUT P6, PT, P3, P4, PT, 0x80, 0x8 ;  /* 0x000000000008781c */ /* 0x000fe40001fc9070 */
[----:B------:R-:W-:Y:S01]  /*0570*/  ISETP.GT.AND P0, PT, R11, -0x2, !P0 ;  /* 0xfffffffe0b00780c */ /* 0x000fe20004704270 */
[----:B------:R-:W0:Y:S01]  /*0580*/  @P1 LDC.64 R8, c[0x0][0x390] ;  /* 0x0000e400ff081b82 */ /* 0x000e220000000a00 */
[----:B------:R-:W-:Y:S01]  /*0590*/  PLOP3.LUT P3, PT, P3, P2, PT, 0x80, 0x8 ;  /* 0x000000000008781c */ /* 0x000fe20001f65070 */
[----:B------:R1:W2:Y:S01]  /*05a0*/  @P1 LDG.E R27, desc[UR4][R4.64+0x4] ;  /* 0x00000404041b1981 */ /* 0x0002a2000c1e1900 */
[----:B------:R-:W-:Y:S02]  /*05b0*/  PLOP3.LUT P4, PT, P0, P4, PT, 0x80, 0x8 ;  /* 0x000000000008781c */ /* 0x000fe40000789070 */
[----:B------:R-:W-:-:S02]  /*05c0*/  PLOP3.LUT P2, PT, P0, P2, PT, 0x80, 0x8 ;  /* 0x000000000008781c */ /* 0x000fc40000745070 */
[----:B------:R-:W-:-:S03]  /*05d0*/  ISETP.LT.OR P0, PT, R14, RZ, !P0 ;  /* 0x000000ff0e00720c */ /* 0x000fc60004701670 */
[----:B------:R-:W4:Y:S01]  /*05e0*/  @P6 LDC.64 R10, c[0x0][0x390] ;  /* 0x0000e400ff0a6b82 */ /* 0x000f220000000a00 */
[----:B------:R-:W5:Y:S07]  /*05f0*/  @P6 LDG.E R0, desc[UR4][R2.64+-0x4] ;  /* 0xfffffc0402006981 */ /* 0x000f6e000c1e1900 */
[----:B------:R-:W1:Y:S01]  /*0600*/  @P3 LDC.64 R14, c[0x0][0x390] ;  /* 0x0000e400ff0e3b82 */ /* 0x000e620000000a00 */
[----:B0-----:R-:W2:Y:S07]  /*0610*/  @P1 LDG.E R9, desc[UR4][R8.64+0x8] ;  /* 0x0000080408091981 */ /* 0x001eae000c1e1900 */
[----:B------:R-:W0:Y:S08]  /*0620*/  @!P0 LDC.64 R18, c[0x0][0x380] ;  /* 0x0000e000ff128b82 */ /* 0x000e300000000a00 */
[----:B------:R-:W3:Y:S01]  /*0630*/  @P4 LDC.64 R16, c[0x0][0x390] ;  /* 0x0000e400ff104b82 */ /* 0x000ee20000000a00 */
[----:B----4-:R-:W5:Y:S07]  /*0640*/  @P6 LDG.E R11, desc[UR4][R10.64+0xc] ;  /* 0x00000c040a0b6981 */ /* 0x010f6e000c1e1900 */
[----:B-1----:R-:W1:Y:S01]  /*0650*/  @P2 LDC.64 R4, c[0x0][0x390] ;  /* 0x0000e400ff042b82 */ /* 0x002e620000000a00 */
[----:B------:R-:W-:Y:S01]  /*0660*/  @!P0 IMAD.IADD R29, R28, 0x1, R25 ;  /* 0x000000011c1d8824 */ /* 0x000fe200078e0219 */
[----:B------:R-:W4:Y:S04]  /*0670*/  @P3 LDG.E R15, desc[UR4][R14.64+0x14] ;  /* 0x000014040e0f3981 */ /* 0x000f28000c1e1900 */
[----:B------:R-:W4:Y:S02]  /*0680*/  @P3 LDG.E R25, desc[UR4][R2.64+0x4] ;  /* 0x0000040402193981 */ /* 0x000f24000c1e1900 */
[----:B------:R-:W1:Y:S01]  /*0690*/  @!P0 LDC.64 R22, c[0x0][0x390] ;  /* 0x0000e400ff168b82 */ /* 0x000e620000000a00 */
[----:B0-----:R-:W-:Y:S01]  /*06a0*/  @!P0 IMAD.WIDE R18, R29, 0x4, R18 ;  /* 0x000000041d128825 */ /* 0x001fe200078e0212 */
[----:B------:R-:W4:Y:S04]  /*06b0*/  @P4 LDG.E R8, desc[UR4][R6.64+-0x4] ;  /* 0xfffffc0406084981 */ /* 0x000f28000c1e1900 */
[----:B------:R-:W4:Y:S02]  /*06c0*/  @P2 LDG.E R10, desc[UR4][R6.64+0x4] ;  /* 0x00000404060a2981 */ /* 0x000f24000c1e1900 */
[----:B------:R-:W0:Y:S02]  /*06d0*/  LDC.64 R28, c[0x0][0x388] ;  /* 0x0000e200ff1c7b82 */ /* 0x000e240000000a00 */
[----:B---3--:R-:W3:Y:S04]  /*06e0*/  @P4 LDG.E R17, desc[UR4][R16.64+0x18] ;  /* 0x0000180410114981 */ /* 0x008ee8000c1e1900 */
[----:B------:R-:W3:Y:S04]  /*06f0*/  @!P0 LDG.E R18, desc[UR4][R18.64] ;  /* 0x0000000412128981 */ /* 0x000ee8000c1e1900 */
[----:B-1----:R-:W3:Y:S04]  /*0700*/  @P2 LDG.E R5, desc[UR4][R4.64+0x20] ;  /* 0x0000200404052981 */ /* 0x002ee8000c1e1900 */
[----:B------:R-:W3:Y:S01]  /*0710*/  @!P0 LDG.E R23, desc[UR4][R22.64+0x1c] ;  /* 0x00001c0416178981 */ /* 0x000ee2000c1e1900 */
[----:B0-----:R-:W-:-:S04]  /*0720*/  IMAD.WIDE R28, R26, 0x4, R28 ;  /* 0x000000041a1c7825 */ /* 0x001fc800078e021c */
[----:B--2---:R-:W-:-:S04]  /*0730*/  @P1 FFMA R24, R9, R27, R24 ;  /* 0x0000001b09181223 */ /* 0x004fc80000000018 */
[----:B-----5:R-:W-:-:S04]  /*0740*/  @P6 FFMA R24, R11, R0, R24 ;  /* 0x000000000b186223 */ /* 0x020fc80000000018 */
[----:B------:R-:W-:-:S04]  /*0750*/  @!P5 FFMA R24, R13, R21, R24 ;  /* 0x000000150d18d223 */ /* 0x000fc80000000018 */
[----:B----4-:R-:W-:-:S04]  /*0760*/  @P3 FFMA R24, R15, R25, R24 ;  /* 0x000000190f183223 */ /* 0x010fc80000000018 */
[----:B---3--:R-:W-:-:S04]  /*0770*/  @P4 FFMA R24, R17, R8, R24 ;  /* 0x0000000811184223 */ /* 0x008fc80000000018 */
[----:B------:R-:W-:-:S04]  /*0780*/  @!P0 FFMA R24, R23, R18, R24 ;  /* 0x0000001217188223 */ /* 0x000fc80000000018 */
[----:B------:R-:W-:-:S05]  /*0790*/  @P2 FFMA R24, R5, R10, R24 ;  /* 0x0000000a05182223 */ /* 0x000fca0000000018 */
[----:B------:R-:W-:Y:S01]  /*07a0*/  STG.E desc[UR4][R28.64], R24 ;  /* 0x000000181c007986 */ /* 0x000fe2000c101904 */
[----:B------:R-:W-:Y:S05]  /*07b0*/  EXIT ;  /* 0x000000000000794d */ /* 0x000fea0003800000 */
.L_x_0:
[----:B------:R-:W-:-:S00]  /*07c0*/  BRA `(.L_x_0) ;  /* 0xfffffffc00fc7947 */ /* 0x000fc0000383ffff */
[----:B------:R-:W-:-:S00]  /*07d0*/  NOP ;  /* 0x0000000000007918 */ /* 0x000fc00000000000 */
        /* <DEDUP_REMOVED lines=10> */
.L_x_1:


//--------------------- .nv.shared.reserved.0     --------------------------
	.section	.nv.shared.reserved.0,"aw",@nobits
	.weak		__nv_reservedSMEM_offset_0_alias
	.size		__nv_reservedSMEM_offset_0_alias, 0, 64
	.other		__nv_reservedSMEM_offset_0_alias,@"STO_CUDA_RESERVED_SHARED STV_DEFAULT"
__nv_reservedSMEM_offset_0_alias:
	.zero		0
	.zero		64


//--------------------- .nv.constant0._ZN8solution13convolution2DEPKfPfS1_ii --------------------------
	.section	.nv.constant0._ZN8solution13convolution2DEPKfPfS1_ii,"a",@progbits
	.sectionflags	@""
	.align	4
.nv.constant0._ZN8solution13convolution2DEPKfPfS1_ii:
	.zero		928


//--------------------- SYMBOLS --------------------------

	.type		.nv.reservedSmem.offset0,@object
	.size		.nv.reservedSmem.offset0,0x4
